	.headerflags	@"EF_CUDA_TEXMODE_UNIFIED EF_CUDA_64BIT_ADDRESS EF_CUDA_ACCELERATORS EF_CUDA_SM90 EF_CUDA_VIRTUAL_SM(EF_CUDA_SM90)"
	.elftype	@"ET_EXEC"


//--------------------- .nv.info                  --------------------------
	.section	.nv.info,"",@"SHT_CUDA_INFO"
	.align	4


	//----- nvinfo : EIATTR_REGCOUNT
	.align		4
        /*0000*/ 	.byte	0x04, 0x2f
        /*0002*/ 	.short	(.L_1 - .L_0)
	.align		4
.L_0:
        /*0004*/ 	.word	index@(triton_poi_fused_clone_28)
        /*0008*/ 	.word	0x00000010


	//----- nvinfo : EIATTR_MIN_STACK_SIZE
	.align		4
.L_1:
        /*000c*/ 	.byte	0x04, 0x12
        /*000e*/ 	.short	(.L_3 - .L_2)
	.align		4
.L_2:
        /*0010*/ 	.word	index@(triton_poi_fused_clone_28)
        /*0014*/ 	.word	0x00000000


	//----- nvinfo : EIATTR_FRAME_SIZE
	.align		4
.L_3:
        /*0018*/ 	.byte	0x04, 0x11
        /*001a*/ 	.short	(.L_5 - .L_4)
	.align		4
.L_4:
        /*001c*/ 	.word	index@(triton_poi_fused_clone_28)
        /*0020*/ 	.word	0x00000000


	//----- nvinfo : EIATTR_MIN_STACK_SIZE
	.align		4
.L_5:
        /*0024*/ 	.byte	0x04, 0x12
        /*0026*/ 	.short	(.L_7 - .L_6)
	.align		4
.L_6:
        /*0028*/ 	.word	index@(triton_poi_fused_clone_28)
        /*002c*/ 	.word	0x00000000
.L_7:


//--------------------- .nv.info.triton_poi_fused_clone_28 --------------------------
	.section	.nv.info.triton_poi_fused_clone_28,"",@"SHT_CUDA_INFO"
	.sectionflags	@""
	.align	4


	//----- nvinfo : EIATTR_CUDA_API_VERSION
	.align		4
        /*0000*/ 	.byte	0x04, 0x37
        /*0002*/ 	.short	(.L_9 - .L_8)
.L_8:
        /*0004*/ 	.word	0x0000007c


	//----- nvinfo : EIATTR_KPARAM_INFO
	.align		4
.L_9:
        /*0008*/ 	.byte	0x04, 0x17
        /*000a*/ 	.short	(.L_11 - .L_10)
.L_10:
        /*000c*/ 	.word	0x00000000
        /*0010*/ 	.short	0x0003
        /*0012*/ 	.short	0x0018
        /*0014*/ 	.byte	0x00, 0xf0, 0x11, 0x00


	//----- nvinfo : EIATTR_KPARAM_INFO
	.align		4
.L_11:
        /*0018*/ 	.byte	0x04, 0x17
        /*001a*/ 	.short	(.L_13 - .L_12)
.L_12:
        /*001c*/ 	.word	0x00000000
        /*0020*/ 	.short	0x0002
        /*0022*/ 	.short	0x0010
        /*0024*/ 	.byte	0x00, 0xf4, 0x21, 0x00


	//----- nvinfo : EIATTR_KPARAM_INFO
	.align		4
.L_13:
        /*0028*/ 	.byte	0x04, 0x17
        /*002a*/ 	.short	(.L_15 - .L_14)
.L_14:
        /*002c*/ 	.word	0x00000000
        /*0030*/ 	.short	0x0001
        /*0032*/ 	.short	0x0008
        /*0034*/ 	.byte	0x00, 0xf4, 0x21, 0x00


	//----- nvinfo : EIATTR_KPARAM_INFO
	.align		4
.L_15:
        /*0038*/ 	.byte	0x04, 0x17
        /*003a*/ 	.short	(.L_17 - .L_16)
.L_16:
        /*003c*/ 	.word	0x00000000
        /*0040*/ 	.short	0x0000
        /*0042*/ 	.short	0x0000
        /*0044*/ 	.byte	0x00, 0xf4, 0x21, 0x00


	//----- nvinfo : EIATTR_SPARSE_MMA_MASK
	.align		4
.L_17:
        /*0048*/ 	.byte	0x03, 0x50
        /*004a*/ 	.short	0x0000


	//----- nvinfo : EIATTR_MAXREG_COUNT
	.align		4
        /*004c*/ 	.byte	0x03, 0x1b
        /*004e*/ 	.short	0x00ff


	//----- nvinfo : EIATTR_EXIT_INSTR_OFFSETS
	.align		4
        /*0050*/ 	.byte	0x04, 0x1c
        /*0052*/ 	.short	(.L_19 - .L_18)


	//   ....[0]....
.L_18:
        /*0054*/ 	.word	0x000001a0


	//   ....[1]....
        /*0058*/ 	.word	0x000001c0


	//----- nvinfo : EIATTR_REQNTID
	.align		4
.L_19:
        /*005c*/ 	.byte	0x04, 0x10
        /*005e*/ 	.short	(.L_21 - .L_20)
.L_20:
        /*0060*/ 	.word	0x00000080
        /*0064*/ 	.word	0x00000001
        /*0068*/ 	.word	0x00000001


	//----- nvinfo : EIATTR_CBANK_PARAM_SIZE
	.align		4
.L_21:
        /*006c*/ 	.byte	0x03, 0x19
        /*006e*/ 	.short	0x001c


	//----- nvinfo : EIATTR_PARAM_CBANK
	.align		4
        /*0070*/ 	.byte	0x04, 0x0a
        /*0072*/ 	.short	(.L_23 - .L_22)
	.align		4
.L_22:
        /*0074*/ 	.word	index@(.nv.constant0.triton_poi_fused_clone_28)
        /*0078*/ 	.short	0x0210
        /*007a*/ 	.short	0x001c


	//----- nvinfo : EIATTR_SW_WAR
	.align		4
.L_23:
        /*007c*/ 	.byte	0x04, 0x36
        /*007e*/ 	.short	(.L_25 - .L_24)
.L_24:
        /*0080*/ 	.word	0x00000008
.L_25:


//--------------------- .nv.callgraph             --------------------------
	.section	.nv.callgraph,"",@"SHT_CUDA_CALLGRAPH"
	.align	4
	.sectionentsize	8
	.align		4
        /*0000*/ 	.word	0x00000000
	.align		4
        /*0004*/ 	.word	0xffffffff
	.align		4
        /*0008*/ 	.word	0x00000000
	.align		4
        /*000c*/ 	.word	0xfffffffe
	.align		4
        /*0010*/ 	.word	0x00000000
	.align		4
        /*0014*/ 	.word	0xfffffffd
	.align		4
        /*0018*/ 	.word	0x00000000
	.align		4
        /*001c*/ 	.word	0xfffffffc


//--------------------- .text.triton_poi_fused_clone_28 --------------------------
	.section	.text.triton_poi_fused_clone_28,"ax",@progbits
	.align	128
        .global         triton_poi_fused_clone_28
        .type           triton_poi_fused_clone_28,@function
        .size           triton_poi_fused_clone_28,(.L_x_1 - triton_poi_fused_clone_28)
        .other          triton_poi_fused_clone_28,@"STO_CUDA_ENTRY STV_DEFAULT"
triton_poi_fused_clone_28:
.text.triton_poi_fused_clone_28:
[----:B------:R-:W0:Y:S02]  /*0000*/  LDC R1, c[0x0][0x28] ;  /* 0x00000a00ff017b82 */ /* 0x000e240000000800 */
[----:B------:R-:W1:Y:S01]  /*0010*/  S2R R0, SR_TID.X ;  /* 0x0000000000007919 */ /* 0x000e620000002100 */
[----:B------:R-:W2:Y:S01]  /*0020*/  LDC.64 R2, c[0x0][0x210] ;  /* 0x00008400ff027b82 */ /* 0x000ea20000000a00 */
[----:B------:R-:W-:Y:S01]  /*0030*/  CS2R R12, SRZ ;  /* 0x00000000000c7805 */ /* 0x000fe2000001ff00 */
[----:B------:R-:W-:Y:S01]  /*0040*/  ULDC.64 UR4, c[0x0][0x208] ;  /* 0x0000820000047ab9 */ /* 0x000fe20000000a00 */
[----:B------:R-:W3:Y:S05]  /*0050*/  S2R R9, SR_CTAID.X ;  /* 0x0000000000097919 */ /* 0x000eea0000002500 */
[----:B------:R-:W4:Y:S01]  /*0060*/  LDC.64 R4, c[0x0][0x218] ;  /* 0x00008600ff047b82 */ /* 0x000f220000000a00 */
[----:B-1----:R-:W-:-:S05]  /*0070*/  IMAD.SHL.U32 R0, R0, 0x2, RZ ;  /* 0x0000000200007824 */ /* 0x002fca00078e00ff */
[----:B------:R-:W-:-:S05]  /*0080*/  LOP3.LUT R0, R0, 0xfe, RZ, 0xc0, !PT ;  /* 0x000000fe00007812 */ /* 0x000fca00078ec0ff */
[----:B---3--:R-:W-:-:S05]  /*0090*/  IMAD R9, R9, 0x100, R0 ;  /* 0x0000010009097824 */ /* 0x008fca00078e0200 */
[----:B------:R-:W-:Y:S02]  /*00a0*/  SHF.R.S32.HI R0, RZ, 0x1f, R9 ;  /* 0x0000001fff007819 */ /* 0x000fe40000011409 */
[----:B------:R-:W-:Y:S02]  /*00b0*/  ISETP.GE.AND P0, PT, R9, 0x800, PT ;  /* 0x000008000900780c */ /* 0x000fe40003f06270 */
[----:B------:R-:W-:-:S04]  /*00c0*/  LEA.HI R0, R0, R9, RZ, 0x9 ;  /* 0x0000000900007211 */ /* 0x000fc800078f48ff */
[----:B------:R-:W-:Y:S02]  /*00d0*/  LOP3.LUT R6, R0, 0xfffffe00, RZ, 0xc0, !PT ;  /* 0xfffffe0000067812 */ /* 0x000fe400078ec0ff */
[----:B------:R-:W-:Y:S02]  /*00e0*/  SHF.R.S32.HI R0, RZ, 0x9, R0 ;  /* 0x00000009ff007819 */ /* 0x000fe40000011400 */
[----:B------:R-:W-:-:S05]  /*00f0*/  IADD3 R7, R9, 0x1800, -R6 ;  /* 0x0000180009077810 */ /* 0x000fca0007ffe806 */
[----:B------:R-:W-:Y:S02]  /*0100*/  IMAD R11, R0, 0x4800, R7 ;  /* 0x00004800000b7824 */ /* 0x000fe400078e0207 */
[----:B----4-:R-:W-:Y:S02]  /*0110*/  IMAD.WIDE.U32 R4, R7, 0x4, R4 ;  /* 0x0000000407047825 */ /* 0x010fe400078e0004 */
[----:B------:R-:W1:Y:S02]  /*0120*/  LDC.64 R6, c[0x0][0x220] ;  /* 0x00008800ff067b82 */ /* 0x000e640000000a00 */
[----:B--2---:R-:W-:Y:S01]  /*0130*/  IMAD.WIDE R2, R11, 0x4, R2 ;  /* 0x000000040b027825 */ /* 0x004fe200078e0202 */
[----:B------:R-:W-:Y:S01]  /*0140*/  CS2R R10, SRZ ;  /* 0x00000000000a7805 */ /* 0x000fe2000001ff00 */
[----:B------:R-:W2:Y:S05]  /*0150*/  @!P0 LDG.E.EL.64 R12, desc[UR4][R4.64] ;  /* 0x00000004040c8981 */ /* 0x000eaa000c2e1b00 */
[----:B------:R-:W2:Y:S01]  /*0160*/  @!P0 LDG.E.64 R10, desc[UR4][R2.64] ;  /* 0x00000004020a8981 */ /* 0x000ea2000c1e1b00 */
[----:B-1----:R-:W-:-:S04]  /*0170*/  IMAD.WIDE R6, R9, 0x4, R6 ;  /* 0x0000000409067825 */ /* 0x002fc800078e0206 */
[----:B--2---:R-:W-:Y:S01]  /*0180*/  FADD R10, R12, R10 ;  /* 0x0000000a0c0a7221 */ /* 0x004fe20000000000 */
[----:B------:R-:W-:Y:S01]  /*0190*/  FADD R11, R13, R11 ;  /* 0x0000000b0d0b7221 */ /* 0x000fe20000000000 */
[----:B------:R-:W-:Y:S06]  /*01a0*/  @P0 EXIT ;  /* 0x000000000000094d */ /* 0x000fec0003800000 */
[----:B------:R-:W-:Y:S01]  /*01b0*/  STG.E.64 desc[UR4][R6.64], R10 ;  /* 0x0000000a06007986 */ /* 0x000fe2000c101b04 */
[----:B------:R-:W-:Y:S05]  /*01c0*/  EXIT ;  /* 0x000000000000794d */ /* 0x000fea0003800000 */
.L_x_0:
[----:B------:R-:W-:-:S00]  /*01d0*/  BRA `(.L_x_0) ;  /* 0xfffffffc00fc7947 */ /* 0x000fc0000383ffff */
[----:B------:R-:W-:-:S00]  /*01e0*/  NOP ;  /* 0x0000000000007918 */ /* 0x000fc00000000000 */
        /* <DEDUP_REMOVED lines=9> */
.L_x_1:


//--------------------- .nv.constant0.triton_poi_fused_clone_28 --------------------------
	.section	.nv.constant0.triton_poi_fused_clone_28,"a",@progbits
	.sectionflags	@""
	.align	4
.nv.constant0.triton_poi_fused_clone_28:
	.zero		556
